//
// Generated by NVIDIA NVVM Compiler
//
// Compiler Build ID: CL-36424714
// Cuda compilation tools, release 13.0, V13.0.88
// Based on NVVM 20.0.0
//

.version 9.0
.target sm_100
.address_size 64

	// .globl	_Z3addPiS_S_

.visible .entry _Z3addPiS_S_(
	.param .u64 .ptr .align 1 _Z3addPiS_S__param_0,
	.param .u64 .ptr .align 1 _Z3addPiS_S__param_1,
	.param .u64 .ptr .align 1 _Z3addPiS_S__param_2
)
{
	.reg .pred 	%p<2>;
	.reg .b32 	%r<8>;
	.reg .b64 	%rd<11>;

	ld.param.u64 	%rd1, [_Z3addPiS_S__param_0];
	ld.param.u64 	%rd2, [_Z3addPiS_S__param_1];
	ld.param.u64 	%rd3, [_Z3addPiS_S__param_2];
	mov.u32 	%r2, %ctaid.x;
	mov.u32 	%r3, %ntid.x;
	mov.u32 	%r4, %tid.x;
	mad.lo.s32 	%r1, %r2, %r3, %r4;
	setp.gt.s32 	%p1, %r1, 31;
	@%p1 bra 	$L__BB0_2;
	cvta.to.global.u64 	%rd4, %rd1;
	cvta.to.global.u64 	%rd5, %rd2;
	cvta.to.global.u64 	%rd6, %rd3;
	mul.wide.s32 	%rd7, %r1, 4;
	add.s64 	%rd8, %rd4, %rd7;
	ld.global.u32 	%r5, [%rd8];
	add.s64 	%rd9, %rd5, %rd7;
	ld.global.u32 	%r6, [%rd9];
	add.s32 	%r7, %r6, %r5;
	add.s64 	%rd10, %rd6, %rd7;
	st.global.u32 	[%rd10], %r7;
$L__BB0_2:
	ret;

}


// ===== COMPILED SASS (sm_100) =====

	.target	sm_100

	.elftype	@"ET_EXEC"


//--------------------- .note.nv.tkinfo           --------------------------
	.section	.note.nv.tkinfo,"",@"SHT_NOTE"
	.sectionflags	@"SHF_NOTE_NV_TKINFO"
	.tkinfo
        /*0018*/ 	.word	0x00000002
        /*0030*/ 	.string	""
        /*0030*/ 	.string	"ptxas"
        /*0030*/ 	.string	"Cuda compilation tools, release 13.0, V13.0.88"
        /*0030*/ 	.string	"Build cuda_13.0.r13.0/compiler.36424714_0"
        /*0030*/ 	.string	"-arch sm_100 -m 64 "



//--------------------- .note.nv.cuinfo           --------------------------
	.section	.note.nv.cuinfo,"",@"SHT_NOTE"
	.sectionflags	@"SHF_NOTE_NV_CUINFO"
        /*0018*/ 	.short	0x0002
        /*001a*/ 	.short	0x0064
        /*001c*/ 	.short	0x0082
	.zero		2


//--------------------- .nv.info                  --------------------------
	.section	.nv.info,"",@"SHT_CUDA_INFO"
	.align	4


	//----- nvinfo : EIATTR_REGCOUNT
	.align		4
        /*0000*/ 	.byte	0x04, 0x2f
        /*0002*/ 	.short	(.L_1 - .L_0)
	.align		4
.L_0:
        /*0004*/ 	.word	index@(_Z3addPiS_S_)
        /*0008*/ 	.word	0x0000000c


	//----- nvinfo : EIATTR_FRAME_SIZE
	.align		4
.L_1:
        /*000c*/ 	.byte	0x04, 0x11
        /*000e*/ 	.short	(.L_3 - .L_2)
	.align		4
.L_2:
        /*0010*/ 	.word	index@(_Z3addPiS_S_)
        /*0014*/ 	.word	0x00000000


	//----- nvinfo : EIATTR_MIN_STACK_SIZE
	.align		4
.L_3:
        /*0018*/ 	.byte	0x04, 0x12
        /*001a*/ 	.short	(.L_5 - .L_4)
	.align		4
.L_4:
        /*001c*/ 	.word	index@(_Z3addPiS_S_)
        /*0020*/ 	.word	0x00000000
.L_5:


//--------------------- .nv.compat                --------------------------
	.section	.nv.compat,"",@"SHT_CUDA_COMPAT_INFO"
	.align	4
        /*0000*/ 	.byte	0x02, 0x09, 0x00, 0x00, 0x02, 0x02, 0x01, 0x00, 0x02, 0x05, 0x05, 0x00, 0x03, 0x07, 0x01, 0x01
        /*0010*/ 	.byte	0x02, 0x03, 0x00, 0x00, 0x02, 0x06, 0x01, 0x00, 0x04, 0x0b, 0x08, 0x00, 0x09, 0x00, 0x00, 0x00
        /*0020*/ 	.byte	0x00, 0x00, 0x00, 0x00


//--------------------- .nv.info._Z3addPiS_S_     --------------------------
	.section	.nv.info._Z3addPiS_S_,"",@"SHT_CUDA_INFO"
	.sectionflags	@""
	.align	4


	//----- nvinfo : EIATTR_CUDA_API_VERSION
	.align		4
        /*0000*/ 	.byte	0x04, 0x37
        /*0002*/ 	.short	(.L_7 - .L_6)
.L_6:
        /*0004*/ 	.word	0x00000082


	//----- nvinfo : EIATTR_KPARAM_INFO
	.align		4
.L_7:
        /*0008*/ 	.byte	0x04, 0x17
        /*000a*/ 	.short	(.L_9 - .L_8)
.L_8:
        /*000c*/ 	.word	0x00000000
        /*0010*/ 	.short	0x0002
        /*0012*/ 	.short	0x0010
        /*0014*/ 	.byte	0x00, 0xf5, 0x21, 0x00


	//----- nvinfo : EIATTR_KPARAM_INFO
	.align		4
.L_9:
        /*0018*/ 	.byte	0x04, 0x17
        /*001a*/ 	.short	(.L_11 - .L_10)
.L_10:
        /*001c*/ 	.word	0x00000000
        /*0020*/ 	.short	0x0001
        /*0022*/ 	.short	0x0008
        /*0024*/ 	.byte	0x00, 0xf5, 0x21, 0x00


	//----- nvinfo : EIATTR_KPARAM_INFO
	.align		4
.L_11:
        /*0028*/ 	.byte	0x04, 0x17
        /*002a*/ 	.short	(.L_13 - .L_12)
.L_12:
        /*002c*/ 	.word	0x00000000
        /*0030*/ 	.short	0x0000
        /*0032*/ 	.short	0x0000
        /*0034*/ 	.byte	0x00, 0xf5, 0x21, 0x00


	//----- nvinfo : EIATTR_SPARSE_MMA_MASK
	.align		4
.L_13:
        /*0038*/ 	.byte	0x03, 0x50
        /*003a*/ 	.short	0x0000


	//----- nvinfo : EIATTR_MAXREG_COUNT
	.align		4
        /*003c*/ 	.byte	0x03, 0x1b
        /*003e*/ 	.short	0x00ff


	//----- nvinfo : EIATTR_MERCURY_ISA_VERSION
	.align		4
        /*0040*/ 	.byte	0x03, 0x5f
        /*0042*/ 	.short	0x0101


	//----- nvinfo : EIATTR_VRC_CTA_INIT_COUNT
	.align		4
        /*0044*/ 	.byte	0x02, 0x4a
	.zero		1
	.zero		1


	//----- nvinfo : EIATTR_EXIT_INSTR_OFFSETS
	.align		4
        /*0048*/ 	.byte	0x04, 0x1c
        /*004a*/ 	.short	(.L_15 - .L_14)


	//   ....[0]....
.L_14:
        /*004c*/ 	.word	0x00000060


	//   ....[1]....
        /*0050*/ 	.word	0x00000120


	//----- nvinfo : EIATTR_CBANK_PARAM_SIZE
	.align		4
.L_15:
        /*0054*/ 	.byte	0x03, 0x19
        /*0056*/ 	.short	0x0018


	//----- nvinfo : EIATTR_PARAM_CBANK
	.align		4
        /*0058*/ 	.byte	0x04, 0x0a
        /*005a*/ 	.short	(.L_17 - .L_16)
	.align		4
.L_16:
        /*005c*/ 	.word	index@(.nv.constant0._Z3addPiS_S_)
        /*0060*/ 	.short	0x0380
        /*0062*/ 	.short	0x0018


	//----- nvinfo : EIATTR_SW_WAR
	.align		4
.L_17:
        /*0064*/ 	.byte	0x04, 0x36
        /*0066*/ 	.short	(.L_19 - .L_18)
.L_18:
        /*0068*/ 	.word	0x00000008
.L_19:


//--------------------- .nv.callgraph             --------------------------
	.section	.nv.callgraph,"",@"SHT_CUDA_CALLGRAPH"
	.align	4
	.sectionentsize	8
	.align		4
        /*0000*/ 	.word	0x00000000
	.align		4
        /*0004*/ 	.word	0xffffffff
	.align		4
        /*0008*/ 	.word	0x00000000
	.align		4
        /*000c*/ 	.word	0xfffffffe
	.align		4
        /*0010*/ 	.word	0x00000000
	.align		4
        /*0014*/ 	.word	0xfffffffd
	.align		4
        /*0018*/ 	.word	0x00000000
	.align		4
        /*001c*/ 	.word	0xfffffffc


//--------------------- .text._Z3addPiS_S_        --------------------------
	.section	.text._Z3addPiS_S_,"ax",@progbits
	.align	128
        .global         _Z3addPiS_S_
        .type           _Z3addPiS_S_,@function
        .size           _Z3addPiS_S_,(.L_x_1 - _Z3addPiS_S_)
        .other          _Z3addPiS_S_,@"STO_CUDA_ENTRY STV_DEFAULT"
_Z3addPiS_S_:
.text._Z3addPiS_S_:
[----:B------:R-:W-:Y:S01]  /*0000*/  LDC R1, c[0x0][0x37c] ;  /* 0x0000df00ff017b82 */ /* 0x000fe20000000800 */
[----:B------:R-:W0:Y:S07]  /*0010*/  S2R R0, SR_TID.X ;  /* 0x0000000000007919 */ /* 0x000e2e0000002100 */
[----:B------:R-:W0:Y:S08]  /*0020*/  S2UR UR4, SR_CTAID.X ;  /* 0x00000000000479c3 */ /* 0x000e300000002500 */
[----:B------:R-:W0:Y:S02]  /*0030*/  LDC R9, c[0x0][0x360] ;  /* 0x0000d800ff097b82 */ /* 0x000e240000000800 */
[----:B0-----:R-:W-:-:S05]  /*0040*/  IMAD R9, R9, UR4, R0 ;  /* 0x0000000409097c24 */ /* 0x001fca000f8e0200 */
[----:B------:R-:W-:-:S13]  /*0050*/  ISETP.GT.AND P0, PT, R9, 0x1f, PT ;  /* 0x0000001f0900780c */ /* 0x000fda0003f04270 */
[----:B------:R-:W-:Y:S05]  /*0060*/  @P0 EXIT ;  /* 0x000000000000094d */ /* 0x000fea0003800000 */
[----:B------:R-:W0:Y:S01]  /*0070*/  LDC.64 R2, c[0x0][0x380] ;  /* 0x0000e000ff027b82 */ /* 0x000e220000000a00 */
[----:B------:R-:W1:Y:S07]  /*0080*/  LDCU.64 UR4, c[0x0][0x358] ;  /* 0x00006b00ff0477ac */ /* 0x000e6e0008000a00 */
[----:B------:R-:W2:Y:S08]  /*0090*/  LDC.64 R4, c[0x0][0x388] ;  /* 0x0000e200ff047b82 */ /* 0x000eb00000000a00 */
[----:B------:R-:W3:Y:S01]  /*00a0*/  LDC.64 R6, c[0x0][0x390] ;  /* 0x0000e400ff067b82 */ /* 0x000ee20000000a00 */
[----:B0-----:R-:W-:-:S06]  /*00b0*/  IMAD.WIDE R2, R9, 0x4, R2 ;  /* 0x0000000409027825 */ /* 0x001fcc00078e0202 */
[----:B-1----:R-:W4:Y:S01]  /*00c0*/  LDG.E R2, desc[UR4][R2.64] ;  /* 0x0000000402027981 */ /* 0x002f22000c1e1900 */
[----:B--2---:R-:W-:-:S06]  /*00d0*/  IMAD.WIDE R4, R9, 0x4, R4 ;  /* 0x0000000409047825 */ /* 0x004fcc00078e0204 */
[----:B------:R-:W4:Y:S01]  /*00e0*/  LDG.E R5, desc[UR4][R4.64] ;  /* 0x0000000404057981 */ /* 0x000f22000c1e1900 */
[----:B---3--:R-:W-:Y:S01]  /*00f0*/  IMAD.WIDE R6, R9, 0x4, R6 ;  /* 0x0000000409067825 */ /* 0x008fe200078e0206 */
[----:B----4-:R-:W-:-:S05]  /*0100*/  IADD3 R9, PT, PT, R2, R5, RZ ;  /* 0x0000000502097210 */ /* 0x010fca0007ffe0ff */
[----:B------:R-:W-:Y:S01]  /*0110*/  STG.E desc[UR4][R6.64], R9 ;  /* 0x0000000906007986 */ /* 0x000fe2000c101904 */
[----:B------:R-:W-:Y:S05]  /*0120*/  EXIT ;  /* 0x000000000000794d */ /* 0x000fea0003800000 */
.L_x_0:
[----:B------:R-:W-:-:S00]  /*0130*/  BRA `(.L_x_0) ;  /* 0xfffffffc00fc7947 */ /* 0x000fc0000383ffff */
[----:B------:R-:W-:-:S00]  /*0140*/  NOP ;  /* 0x0000000000007918 */ /* 0x000fc00000000000 */
        /* <DEDUP_REMOVED lines=11> */
.L_x_1:


//--------------------- .nv.shared.reserved.0     --------------------------
	.section	.nv.shared.reserved.0,"aw",@nobits
	.weak		__nv_reservedSMEM_offset_0_alias
	.size		__nv_reservedSMEM_offset_0_alias, 0, 64
	.other		__nv_reservedSMEM_offset_0_alias,@"STO_CUDA_RESERVED_SHARED STV_DEFAULT"
__nv_reservedSMEM_offset_0_alias:
	.zero		0
	.zero		64


//--------------------- .nv.constant0._Z3addPiS_S_ --------------------------
	.section	.nv.constant0._Z3addPiS_S_,"a",@progbits
	.sectionflags	@""
	.align	4
.nv.constant0._Z3addPiS_S_:
	.zero		920


//--------------------- SYMBOLS --------------------------

	.type		.nv.reservedSmem.offset0,@object
	.size		.nv.reservedSmem.offset0,0x4
